	.headerflags	@"EF_CUDA_TEXMODE_UNIFIED EF_CUDA_64BIT_ADDRESS EF_CUDA_ACCELERATORS EF_CUDA_SM90 EF_CUDA_VIRTUAL_SM(EF_CUDA_SM90)"
	.elftype	@"ET_EXEC"


//--------------------- .nv.info                  --------------------------
	.section	.nv.info,"",@"SHT_CUDA_INFO"
	.align	4


	//----- nvinfo : EIATTR_REGCOUNT
	.align		4
        /*0000*/ 	.byte	0x04, 0x2f
        /*0002*/ 	.short	(.L_3 - .L_2)
	.align		4
.L_2:
        /*0004*/ 	.word	index@(triton_poi_fused__native_batch_norm_legit_no_training_28)
        /*0008*/ 	.word	0x00000016


	//----- nvinfo : EIATTR_MIN_STACK_SIZE
	.align		4
.L_3:
        /*000c*/ 	.byte	0x04, 0x12
        /*000e*/ 	.short	(.L_5 - .L_4)
	.align		4
.L_4:
        /*0010*/ 	.word	index@(triton_poi_fused__native_batch_norm_legit_no_training_28)
        /*0014*/ 	.word	0x00000000


	//----- nvinfo : EIATTR_FRAME_SIZE
	.align		4
.L_5:
        /*0018*/ 	.byte	0x04, 0x11
        /*001a*/ 	.short	(.L_7 - .L_6)
	.align		4
.L_6:
        /*001c*/ 	.word	index@(triton_poi_fused__native_batch_norm_legit_no_training_28)
        /*0020*/ 	.word	0x00000000


	//----- nvinfo : EIATTR_MIN_STACK_SIZE
	.align		4
.L_7:
        /*0024*/ 	.byte	0x04, 0x12
        /*0026*/ 	.short	(.L_9 - .L_8)
	.align		4
.L_8:
        /*0028*/ 	.word	index@(triton_poi_fused__native_batch_norm_legit_no_training_28)
        /*002c*/ 	.word	0x00000000
.L_9:


//--------------------- .nv.info.triton_poi_fused__native_batch_norm_legit_no_training_28 --------------------------
	.section	.nv.info.triton_poi_fused__native_batch_norm_legit_no_training_28,"",@"SHT_CUDA_INFO"
	.sectionflags	@""
	.align	4


	//----- nvinfo : EIATTR_CUDA_API_VERSION
	.align		4
        /*0000*/ 	.byte	0x04, 0x37
        /*0002*/ 	.short	(.L_11 - .L_10)
.L_10:
        /*0004*/ 	.word	0x0000007c


	//----- nvinfo : EIATTR_KPARAM_INFO
	.align		4
.L_11:
        /*0008*/ 	.byte	0x04, 0x17
        /*000a*/ 	.short	(.L_13 - .L_12)
.L_12:
        /*000c*/ 	.word	0x00000000
        /*0010*/ 	.short	0x0006
        /*0012*/ 	.short	0x0030
        /*0014*/ 	.byte	0x00, 0xf0, 0x11, 0x00


	//----- nvinfo : EIATTR_KPARAM_INFO
	.align		4
.L_13:
        /*0018*/ 	.byte	0x04, 0x17
        /*001a*/ 	.short	(.L_15 - .L_14)
.L_14:
        /*001c*/ 	.word	0x00000000
        /*0020*/ 	.short	0x0005
        /*0022*/ 	.short	0x0028
        /*0024*/ 	.byte	0x00, 0xf4, 0x21, 0x00


	//----- nvinfo : EIATTR_KPARAM_INFO
	.align		4
.L_15:
        /*0028*/ 	.byte	0x04, 0x17
        /*002a*/ 	.short	(.L_17 - .L_16)
.L_16:
        /*002c*/ 	.word	0x00000000
        /*0030*/ 	.short	0x0004
        /*0032*/ 	.short	0x0020
        /*0034*/ 	.byte	0x00, 0xf4, 0x21, 0x00


	//----- nvinfo : EIATTR_KPARAM_INFO
	.align		4
.L_17:
        /*0038*/ 	.byte	0x04, 0x17
        /*003a*/ 	.short	(.L_19 - .L_18)
.L_18:
        /*003c*/ 	.word	0x00000000
        /*0040*/ 	.short	0x0003
        /*0042*/ 	.short	0x0018
        /*0044*/ 	.byte	0x00, 0xf4, 0x21, 0x00


	//----- nvinfo : EIATTR_KPARAM_INFO
	.align		4
.L_19:
        /*0048*/ 	.byte	0x04, 0x17
        /*004a*/ 	.short	(.L_21 - .L_20)
.L_20:
        /*004c*/ 	.word	0x00000000
        /*0050*/ 	.short	0x0002
        /*0052*/ 	.short	0x0010
        /*0054*/ 	.byte	0x00, 0xf4, 0x21, 0x00


	//----- nvinfo : EIATTR_KPARAM_INFO
	.align		4
.L_21:
        /*0058*/ 	.byte	0x04, 0x17
        /*005a*/ 	.short	(.L_23 - .L_22)
.L_22:
        /*005c*/ 	.word	0x00000000
        /*0060*/ 	.short	0x0001
        /*0062*/ 	.short	0x0008
        /*0064*/ 	.byte	0x00, 0xf4, 0x21, 0x00


	//----- nvinfo : EIATTR_KPARAM_INFO
	.align		4
.L_23:
        /*0068*/ 	.byte	0x04, 0x17
        /*006a*/ 	.short	(.L_25 - .L_24)
.L_24:
        /*006c*/ 	.word	0x00000000
        /*0070*/ 	.short	0x0000
        /*0072*/ 	.short	0x0000
        /*0074*/ 	.byte	0x00, 0xf4, 0x21, 0x00


	//----- nvinfo : EIATTR_SPARSE_MMA_MASK
	.align		4
.L_25:
        /*0078*/ 	.byte	0x03, 0x50
        /*007a*/ 	.short	0x0000


	//----- nvinfo : EIATTR_MAXREG_COUNT
	.align		4
        /*007c*/ 	.byte	0x03, 0x1b
        /*007e*/ 	.short	0x00ff


	//----- nvinfo : EIATTR_EXIT_INSTR_OFFSETS
	.align		4
        /*0080*/ 	.byte	0x04, 0x1c
        /*0082*/ 	.short	(.L_27 - .L_26)


	//   ....[0]....
.L_26:
        /*0084*/ 	.word	0x000003e0


	//   ....[1]....
        /*0088*/ 	.word	0x00000400


	//----- nvinfo : EIATTR_REQNTID
	.align		4
.L_27:
        /*008c*/ 	.byte	0x04, 0x10
        /*008e*/ 	.short	(.L_29 - .L_28)
.L_28:
        /*0090*/ 	.word	0x00000080
        /*0094*/ 	.word	0x00000001
        /*0098*/ 	.word	0x00000001


	//----- nvinfo : EIATTR_CBANK_PARAM_SIZE
	.align		4
.L_29:
        /*009c*/ 	.byte	0x03, 0x19
        /*009e*/ 	.short	0x0034


	//----- nvinfo : EIATTR_PARAM_CBANK
	.align		4
        /*00a0*/ 	.byte	0x04, 0x0a
        /*00a2*/ 	.short	(.L_31 - .L_30)
	.align		4
.L_30:
        /*00a4*/ 	.word	index@(.nv.constant0.triton_poi_fused__native_batch_norm_legit_no_training_28)
        /*00a8*/ 	.short	0x0210
        /*00aa*/ 	.short	0x0034


	//----- nvinfo : EIATTR_SW_WAR
	.align		4
.L_31:
        /*00ac*/ 	.byte	0x04, 0x36
        /*00ae*/ 	.short	(.L_33 - .L_32)
.L_32:
        /*00b0*/ 	.word	0x00000008
.L_33:


//--------------------- .nv.callgraph             --------------------------
	.section	.nv.callgraph,"",@"SHT_CUDA_CALLGRAPH"
	.align	4
	.sectionentsize	8
	.align		4
        /*0000*/ 	.word	0x00000000
	.align		4
        /*0004*/ 	.word	0xffffffff
	.align		4
        /*0008*/ 	.word	0x00000000
	.align		4
        /*000c*/ 	.word	0xfffffffe
	.align		4
        /*0010*/ 	.word	0x00000000
	.align		4
        /*0014*/ 	.word	0xfffffffd
	.align		4
        /*0018*/ 	.word	0x00000000
	.align		4
        /*001c*/ 	.word	0xfffffffc


//--------------------- .nv.constant4             --------------------------
	.section	.nv.constant4,"a",@progbits
	.align	8
	.align		8
.nv.constant4:
        /*0000*/ 	.dword	_$_str
	.align		8
        /*0008*/ 	.dword	_$_str_$_2


//--------------------- .text.triton_poi_fused__native_batch_norm_legit_no_training_28 --------------------------
	.section	.text.triton_poi_fused__native_batch_norm_legit_no_training_28,"ax",@progbits
	.align	128
        .global         triton_poi_fused__native_batch_norm_legit_no_training_28
        .type           triton_poi_fused__native_batch_norm_legit_no_training_28,@function
        .size           triton_poi_fused__native_batch_norm_legit_no_training_28,(.L_x_1 - triton_poi_fused__native_batch_norm_legit_no_training_28)
        .other          triton_poi_fused__native_batch_norm_legit_no_training_28,@"STO_CUDA_ENTRY STV_DEFAULT"
triton_poi_fused__native_batch_norm_legit_no_training_28:
.text.triton_poi_fused__native_batch_norm_legit_no_training_28:
[----:B------:R-:W0:Y:S01]  /*0000*/  LDC R1, c[0x0][0x28] ;  /* 0x00000a00ff017b82 */ /* 0x000e220000000800 */
[----:B------:R-:W1:Y:S07]  /*0010*/  S2R R0, SR_TID.X ;  /* 0x0000000000007919 */ /* 0x000e6e0000002100 */
[----:B------:R-:W2:Y:S01]  /*0020*/  LDC.64 R8, c[0x0][0x220] ;  /* 0x00008800ff087b82 */ /* 0x000ea20000000a00 */
[----:B------:R-:W-:Y:S01]  /*0030*/  ULDC.64 UR4, c[0x0][0x208] ;  /* 0x0000820000047ab9 */ /* 0x000fe20000000a00 */
[----:B------:R-:W3:Y:S06]  /*0040*/  S2R R5, SR_CTAID.X ;  /* 0x0000000000057919 */ /* 0x000eec0000002500 */
[----:B------:R-:W4:Y:S08]  /*0050*/  LDC.64 R12, c[0x0][0x210] ;  /* 0x00008400ff0c7b82 */ /* 0x000f300000000a00 */
[----:B------:R-:W5:Y:S08]  /*0060*/  LDC.64 R14, c[0x0][0x218] ;  /* 0x00008600ff0e7b82 */ /* 0x000f700000000a00 */
[----:B------:R-:W5:Y:S01]  /*0070*/  LDC.64 R16, c[0x0][0x228] ;  /* 0x00008a00ff107b82 */ /* 0x000f620000000a00 */
[----:B-1----:R-:W-:-:S07]  /*0080*/  SHF.L.U32 R0, R0, 0x1, RZ ;  /* 0x0000000100007819 */ /* 0x002fce00000006ff */
[----:B------:R-:W1:Y:S01]  /*0090*/  LDC.64 R18, c[0x0][0x230] ;  /* 0x00008c00ff127b82 */ /* 0x000e620000000a00 */
[----:B---3--:R-:W-:Y:S02]  /*00a0*/  SHF.R.S32.HI R3, RZ, 0x17, R5 ;  /* 0x00000017ff037819 */ /* 0x008fe40000011405 */
[----:B------:R-:W-:Y:S02]  /*00b0*/  LOP3.LUT R0, R0, 0xfe, RZ, 0xc0, !PT ;  /* 0x000000fe00007812 */ /* 0x000fe400078ec0ff */
[----:B------:R-:W-:Y:S02]  /*00c0*/  SGXT R3, R3, 0x1 ;  /* 0x000000010303781a */ /* 0x000fe40000000200 */
[----:B------:R-:W-:-:S04]  /*00d0*/  LEA R0, R5, R0, 0x8 ;  /* 0x0000000005007211 */ /* 0x000fc800078e40ff */
[----:B------:R-:W-:Y:S02]  /*00e0*/  LEA.HI R3, R3, R0, RZ, 0x4 ;  /* 0x0000000003037211 */ /* 0x000fe400078f20ff */
[----:B------:R-:W-:Y:S02]  /*00f0*/  ISETP.GE.AND P4, PT, R0, 0x400, PT ;  /* 0x000004000000780c */ /* 0x000fe40003f86270 */
[----:B------:R-:W-:-:S04]  /*0100*/  LOP3.LUT R3, R3, 0xfffffff0, RZ, 0xc0, !PT ;  /* 0xfffffff003037812 */ /* 0x000fc800078ec0ff */
[----:B------:R-:W-:Y:S02]  /*0110*/  IADD3 R11, R0, -R3, RZ ;  /* 0x80000003000b7210 */ /* 0x000fe40007ffe0ff */
[----:B------:R-:W-:-:S03]  /*0120*/  CS2R R2, SRZ ;  /* 0x0000000000027805 */ /* 0x000fc6000001ff00 */
[----:B--2---:R-:W-:-:S05]  /*0130*/  IMAD.WIDE R8, R11, 0x4, R8 ;  /* 0x000000040b087825 */ /* 0x004fca00078e0208 */
[----:B------:R2:W3:Y:S01]  /*0140*/  @!P4 LDG.E.EL.64 R2, desc[UR4][R8.64] ;  /* 0x000000040802c981 */ /* 0x0004e2000c2e1b00 */
[----:B------:R-:W-:Y:S02]  /*0150*/  CS2R R4, SRZ ;  /* 0x0000000000047805 */ /* 0x000fe4000001ff00 */
[----:B------:R-:W-:Y:S01]  /*0160*/  CS2R R6, SRZ ;  /* 0x0000000000067805 */ /* 0x000fe2000001ff00 */
[----:B----4-:R-:W-:-:S04]  /*0170*/  IMAD.WIDE R12, R0, 0x4, R12 ;  /* 0x00000004000c7825 */ /* 0x010fc800078e020c */
[C---:B-----5:R-:W-:Y:S01]  /*0180*/  IMAD.WIDE R14, R11.reuse, 0x4, R14 ;  /* 0x000000040b0e7825 */ /* 0x060fe200078e020e */
[----:B------:R-:W4:Y:S04]  /*0190*/  @!P4 LDG.E.64 R4, desc[UR4][R12.64] ;  /* 0x000000040c04c981 */ /* 0x000f28000c1e1b00 */
[----:B------:R5:W4:Y:S01]  /*01a0*/  @!P4 LDG.E.EL.64 R6, desc[UR4][R14.64] ;  /* 0x000000040e06c981 */ /* 0x000b22000c2e1b00 */
[----:B0-----:R-:W-:Y:S01]  /*01b0*/  IMAD.WIDE R16, R11, 0x4, R16 ;  /* 0x000000040b107825 */ /* 0x001fe200078e0210 */
[----:B--2---:R-:W-:-:S03]  /*01c0*/  CS2R R8, SRZ ;  /* 0x0000000000087805 */ /* 0x004fc6000001ff00 */
[----:B-1----:R-:W-:Y:S01]  /*01d0*/  IMAD.WIDE R18, R11, 0x4, R18 ;  /* 0x000000040b127825 */ /* 0x002fe200078e0212 */
[----:B------:R-:W-:-:S04]  /*01e0*/  CS2R R10, SRZ ;  /* 0x00000000000a7805 */ /* 0x000fc8000001ff00 */
[----:B------:R-:W2:Y:S04]  /*01f0*/  @!P4 LDG.E.EL.64 R8, desc[UR4][R18.64] ;  /* 0x000000041208c981 */ /* 0x000ea8000c2e1b00 */
[----:B------:R-:W2:Y:S01]  /*0200*/  @!P4 LDG.E.EL.64 R10, desc[UR4][R16.64] ;  /* 0x00000004100ac981 */ /* 0x000ea2000c2e1b00 */
[----:B-----5:R-:W-:Y:S01]  /*0210*/  HFMA2.MMA R15, -RZ, RZ, 1.625, 0 ;  /* 0x3e800000ff0f7435 */ /* 0x020fe200000001ff */
[----:B---3--:R-:W-:Y:S01]  /*0220*/  FADD R2, R2, 0.0010000000474974513054 ;  /* 0x3a83126f02027421 */ /* 0x008fe20000000000 */
[----:B------:R-:W-:-:S03]  /*0230*/  FADD R12, R3, 0.0010000000474974513054 ;  /* 0x3a83126f030c7421 */ /* 0x000fc60000000000 */
[----:B------:R0:W1:Y:S08]  /*0240*/  MUFU.SQRT R13, R2 ;  /* 0x00000002000d7308 */ /* 0x0000700000002000 */
[----:B------:R-:W3:Y:S01]  /*0250*/  MUFU.SQRT R14, R12 ;  /* 0x0000000c000e7308 */ /* 0x000ee20000002000 */
[----:B0-----:R-:W0:Y:S01]  /*0260*/  LDC.64 R2, c[0x0][0x238] ;  /* 0x00008e00ff027b82 */ /* 0x001e220000000a00 */
[----:B-1----:R-:W-:-:S02]  /*0270*/  FSETP.GT.AND P0, PT, R13, 8.50705917302346158658e+37, PT ;  /* 0x7e8000000d00780b */ /* 0x002fc40003f04000 */
[----:B------:R-:W-:Y:S02]  /*0280*/  FSETP.GEU.AND P2, PT, R13, 1.175494350822287508e-38, PT ;  /* 0x008000000d00780b */ /* 0x000fe40003f4e000 */
[C---:B---3--:R-:W-:Y:S02]  /*0290*/  FSETP.GT.AND P1, PT, R14.reuse, 8.50705917302346158658e+37, PT ;  /* 0x7e8000000e00780b */ /* 0x048fe40003f24000 */
[----:B------:R-:W-:-:S07]  /*02a0*/  FSETP.GEU.AND P3, PT, R14, 1.175494350822287508e-38, PT ;  /* 0x008000000e00780b */ /* 0x000fce0003f6e000 */
[----:B------:R-:W-:-:S04]  /*02b0*/  @P0 FMUL R13, R13, 0.25 ;  /* 0x3e8000000d0d0820 */ /* 0x000fc80000400000 */
[----:B------:R-:W-:Y:S01]  /*02c0*/  @!P2 FMUL R13, R13, 16777216 ;  /* 0x4b8000000d0da820 */ /* 0x000fe20000400000 */
[----:B------:R-:W-:-:S04]  /*02d0*/  @P1 FMUL R14, R14, 0.25 ;  /* 0x3e8000000e0e1820 */ /* 0x000fc80000400000 */
[----:B------:R-:W-:Y:S01]  /*02e0*/  @!P3 FMUL R14, R14, 16777216 ;  /* 0x4b8000000e0eb820 */ /* 0x000fe20000400000 */
[----:B------:R-:W1:Y:S01]  /*02f0*/  MUFU.RCP R13, R13 ;  /* 0x0000000d000d7308 */ /* 0x000e620000001000 */
[----:B------:R-:W-:-:S07]  /*0300*/  FSEL R12, R15, 1, P0 ;  /* 0x3f8000000f0c7808 */ /* 0x000fce0000000000 */
[----:B------:R-:W3:Y:S01]  /*0310*/  MUFU.RCP R14, R14 ;  /* 0x0000000e000e7308 */ /* 0x000ee20000001000 */
[----:B------:R-:W-:Y:S01]  /*0320*/  FSEL R15, R15, 1, P1 ;  /* 0x3f8000000f0f7808 */ /* 0x000fe20000800000 */
[----:B------:R-:W-:Y:S01]  /*0330*/  @!P2 FMUL R12, R12, 16777216 ;  /* 0x4b8000000c0ca820 */ /* 0x000fe20000400000 */
[----:B----4-:R-:W-:-:S03]  /*0340*/  FADD R4, -R6, R4 ;  /* 0x0000000406047221 */ /* 0x010fc60000000100 */
[----:B------:R-:W-:Y:S01]  /*0350*/  @!P3 FMUL R15, R15, 16777216 ;  /* 0x4b8000000f0fb820 */ /* 0x000fe20000400000 */
[----:B------:R-:W-:Y:S01]  /*0360*/  FADD R5, -R7, R5 ;  /* 0x0000000507057221 */ /* 0x000fe20000000100 */
[----:B-1----:R-:W-:Y:S02]  /*0370*/  FMUL R13, R13, R12 ;  /* 0x0000000c0d0d7220 */ /* 0x002fe40000400000 */
[----:B---3--:R-:W-:Y:S02]  /*0380*/  FMUL R6, R14, R15 ;  /* 0x0000000f0e067220 */ /* 0x008fe40000400000 */
[----:B------:R-:W-:Y:S02]  /*0390*/  FMUL R13, R4, R13 ;  /* 0x0000000d040d7220 */ /* 0x000fe40000400000 */
[----:B------:R-:W-:Y:S01]  /*03a0*/  FMUL R6, R5, R6 ;  /* 0x0000000605067220 */ /* 0x000fe20000400000 */
[----:B0-----:R-:W-:-:S04]  /*03b0*/  IMAD.WIDE R2, R0, 0x4, R2 ;  /* 0x0000000400027825 */ /* 0x001fc800078e0202 */
[----:B--2---:R-:W-:Y:S01]  /*03c0*/  FFMA R8, R13, R10, R8 ;  /* 0x0000000a0d087223 */ /* 0x004fe20000000008 */
[----:B------:R-:W-:Y:S01]  /*03d0*/  FFMA R9, R6, R11, R9 ;  /* 0x0000000b06097223 */ /* 0x000fe20000000009 */
[----:B------:R-:W-:Y:S06]  /*03e0*/  @P4 EXIT ;  /* 0x000000000000494d */ /* 0x000fec0003800000 */
[----:B------:R-:W-:Y:S01]  /*03f0*/  STG.E.64 desc[UR4][R2.64], R8 ;  /* 0x0000000802007986 */ /* 0x000fe2000c101b04 */
[----:B------:R-:W-:Y:S05]  /*0400*/  EXIT ;  /* 0x000000000000794d */ /* 0x000fea0003800000 */
.L_x_0:
[----:B------:R-:W-:-:S00]  /*0410*/  BRA `(.L_x_0) ;  /* 0xfffffffc00fc7947 */ /* 0x000fc0000383ffff */
[----:B------:R-:W-:-:S00]  /*0420*/  NOP ;  /* 0x0000000000007918 */ /* 0x000fc00000000000 */
        /* <DEDUP_REMOVED lines=13> */
.L_x_1:


//--------------------- .nv.global.init           --------------------------
	.section	.nv.global.init,"aw",@progbits
.nv.global.init:
	.type		_$_str,@object
	.size		_$_str,(_$_str_$_2 - _$_str)
_$_str:
        /*0000*/ 	.byte	0x5f, 0x5f, 0x43, 0x55, 0x44, 0x41, 0x5f, 0x46, 0x54, 0x5a, 0x00
	.type		_$_str_$_2,@object
	.size		_$_str_$_2,(.L_1 - _$_str_$_2)
_$_str_$_2:
        /*000b*/ 	.byte	0x5f, 0x5f, 0x43, 0x55, 0x44, 0x41, 0x5f, 0x50, 0x52, 0x45, 0x43, 0x5f, 0x53, 0x51, 0x52, 0x54
        /*001b*/ 	.byte	0x00
.L_1:


//--------------------- .nv.constant0.triton_poi_fused__native_batch_norm_legit_no_training_28 --------------------------
	.section	.nv.constant0.triton_poi_fused__native_batch_norm_legit_no_training_28,"a",@progbits
	.sectionflags	@""
	.align	4
.nv.constant0.triton_poi_fused__native_batch_norm_legit_no_training_28:
	.zero		580
